	.headerflags	@"EF_CUDA_TEXMODE_UNIFIED EF_CUDA_64BIT_ADDRESS EF_CUDA_ACCELERATORS EF_CUDA_SM90 EF_CUDA_VIRTUAL_SM(EF_CUDA_SM90)"
	.elftype	@"ET_EXEC"


//--------------------- .nv.info                  --------------------------
	.section	.nv.info,"",@"SHT_CUDA_INFO"
	.align	4


	//----- nvinfo : EIATTR_REGCOUNT
	.align		4
        /*0000*/ 	.byte	0x04, 0x2f
        /*0002*/ 	.short	(.L_1 - .L_0)
	.align		4
.L_0:
        /*0004*/ 	.word	index@(triton_poi_fused_add_clamp_20)
        /*0008*/ 	.word	0x00000008


	//----- nvinfo : EIATTR_MIN_STACK_SIZE
	.align		4
.L_1:
        /*000c*/ 	.byte	0x04, 0x12
        /*000e*/ 	.short	(.L_3 - .L_2)
	.align		4
.L_2:
        /*0010*/ 	.word	index@(triton_poi_fused_add_clamp_20)
        /*0014*/ 	.word	0x00000000


	//----- nvinfo : EIATTR_FRAME_SIZE
	.align		4
.L_3:
        /*0018*/ 	.byte	0x04, 0x11
        /*001a*/ 	.short	(.L_5 - .L_4)
	.align		4
.L_4:
        /*001c*/ 	.word	index@(triton_poi_fused_add_clamp_20)
        /*0020*/ 	.word	0x00000000


	//----- nvinfo : EIATTR_MIN_STACK_SIZE
	.align		4
.L_5:
        /*0024*/ 	.byte	0x04, 0x12
        /*0026*/ 	.short	(.L_7 - .L_6)
	.align		4
.L_6:
        /*0028*/ 	.word	index@(triton_poi_fused_add_clamp_20)
        /*002c*/ 	.word	0x00000000
.L_7:


//--------------------- .nv.info.triton_poi_fused_add_clamp_20 --------------------------
	.section	.nv.info.triton_poi_fused_add_clamp_20,"",@"SHT_CUDA_INFO"
	.sectionflags	@""
	.align	4


	//----- nvinfo : EIATTR_CUDA_API_VERSION
	.align		4
        /*0000*/ 	.byte	0x04, 0x37
        /*0002*/ 	.short	(.L_9 - .L_8)
.L_8:
        /*0004*/ 	.word	0x0000007c


	//----- nvinfo : EIATTR_KPARAM_INFO
	.align		4
.L_9:
        /*0008*/ 	.byte	0x04, 0x17
        /*000a*/ 	.short	(.L_11 - .L_10)
.L_10:
        /*000c*/ 	.word	0x00000000
        /*0010*/ 	.short	0x0001
        /*0012*/ 	.short	0x0008
        /*0014*/ 	.byte	0x00, 0xf0, 0x11, 0x00


	//----- nvinfo : EIATTR_KPARAM_INFO
	.align		4
.L_11:
        /*0018*/ 	.byte	0x04, 0x17
        /*001a*/ 	.short	(.L_13 - .L_12)
.L_12:
        /*001c*/ 	.word	0x00000000
        /*0020*/ 	.short	0x0000
        /*0022*/ 	.short	0x0000
        /*0024*/ 	.byte	0x00, 0xf4, 0x21, 0x00


	//----- nvinfo : EIATTR_SPARSE_MMA_MASK
	.align		4
.L_13:
        /*0028*/ 	.byte	0x03, 0x50
        /*002a*/ 	.short	0x0000


	//----- nvinfo : EIATTR_MAXREG_COUNT
	.align		4
        /*002c*/ 	.byte	0x03, 0x1b
        /*002e*/ 	.short	0x00ff


	//----- nvinfo : EIATTR_EXIT_INSTR_OFFSETS
	.align		4
        /*0030*/ 	.byte	0x04, 0x1c
        /*0032*/ 	.short	(.L_15 - .L_14)


	//   ....[0]....
.L_14:
        /*0034*/ 	.word	0x00000120


	//   ....[1]....
        /*0038*/ 	.word	0x00000150


	//----- nvinfo : EIATTR_REQNTID
	.align		4
.L_15:
        /*003c*/ 	.byte	0x04, 0x10
        /*003e*/ 	.short	(.L_17 - .L_16)
.L_16:
        /*0040*/ 	.word	0x00000020
        /*0044*/ 	.word	0x00000001
        /*0048*/ 	.word	0x00000001


	//----- nvinfo : EIATTR_CBANK_PARAM_SIZE
	.align		4
.L_17:
        /*004c*/ 	.byte	0x03, 0x19
        /*004e*/ 	.short	0x000c


	//----- nvinfo : EIATTR_PARAM_CBANK
	.align		4
        /*0050*/ 	.byte	0x04, 0x0a
        /*0052*/ 	.short	(.L_19 - .L_18)
	.align		4
.L_18:
        /*0054*/ 	.word	index@(.nv.constant0.triton_poi_fused_add_clamp_20)
        /*0058*/ 	.short	0x0210
        /*005a*/ 	.short	0x000c


	//----- nvinfo : EIATTR_SW_WAR
	.align		4
.L_19:
        /*005c*/ 	.byte	0x04, 0x36
        /*005e*/ 	.short	(.L_21 - .L_20)
.L_20:
        /*0060*/ 	.word	0x00000008
.L_21:


//--------------------- .nv.callgraph             --------------------------
	.section	.nv.callgraph,"",@"SHT_CUDA_CALLGRAPH"
	.align	4
	.sectionentsize	8
	.align		4
        /*0000*/ 	.word	0x00000000
	.align		4
        /*0004*/ 	.word	0xffffffff
	.align		4
        /*0008*/ 	.word	0x00000000
	.align		4
        /*000c*/ 	.word	0xfffffffe
	.align		4
        /*0010*/ 	.word	0x00000000
	.align		4
        /*0014*/ 	.word	0xfffffffd
	.align		4
        /*0018*/ 	.word	0x00000000
	.align		4
        /*001c*/ 	.word	0xfffffffc


//--------------------- .text.triton_poi_fused_add_clamp_20 --------------------------
	.section	.text.triton_poi_fused_add_clamp_20,"ax",@progbits
	.align	128
        .global         triton_poi_fused_add_clamp_20
        .type           triton_poi_fused_add_clamp_20,@function
        .size           triton_poi_fused_add_clamp_20,(.L_x_1 - triton_poi_fused_add_clamp_20)
        .other          triton_poi_fused_add_clamp_20,@"STO_CUDA_ENTRY STV_DEFAULT"
triton_poi_fused_add_clamp_20:
.text.triton_poi_fused_add_clamp_20:
[----:B------:R-:W0:Y:S02]  /*0000*/  LDC R1, c[0x0][0x28] ;  /* 0x00000a00ff017b82 */ /* 0x000e240000000800 */
[----:B------:R-:W1:Y:S01]  /*0010*/  S2R R2, SR_TID.X ;  /* 0x0000000000027919 */ /* 0x000e620000002100 */
[----:B------:R-:W-:Y:S01]  /*0020*/  IMAD.MOV.U32 R5, RZ, RZ, 0x3f000000 ;  /* 0x3f000000ff057424 */ /* 0x000fe200078e00ff */
[----:B------:R-:W2:Y:S01]  /*0030*/  S2R R3, SR_CTAID.X ;  /* 0x0000000000037919 */ /* 0x000ea20000002500 */
[C---:B-1----:R-:W-:Y:S02]  /*0040*/  LOP3.LUT R0, R2.reuse, 0x7, RZ, 0xc0, !PT ;  /* 0x0000000702007812 */ /* 0x042fe400078ec0ff */
[----:B------:R-:W-:-:S03]  /*0050*/  LOP3.LUT P0, RZ, R2, 0x18, RZ, 0xc0, !PT ;  /* 0x0000001802ff7812 */ /* 0x000fc6000780c0ff */
[----:B--2---:R-:W-:-:S05]  /*0060*/  IMAD R3, R3, 0x8, R0 ;  /* 0x0000000803037824 */ /* 0x004fca00078e0200 */
[----:B------:R-:W-:Y:S02]  /*0070*/  I2FP.F32.S32 R0, R3 ;  /* 0x0000000300007245 */ /* 0x000fe40000201400 */
[----:B------:R-:W-:-:S03]  /*0080*/  ISETP.LT.AND P0, PT, R3, 0x8, !P0 ;  /* 0x000000080300780c */ /* 0x000fc60004701270 */
[----:B------:R-:W-:-:S04]  /*0090*/  FADD R0, R0, 0.5 ;  /* 0x3f00000000007421 */ /* 0x000fc80000000000 */
[----:B------:R-:W-:Y:S02]  /*00a0*/  FFMA R0, R0, R5, -0.5 ;  /* 0xbf00000000007423 */ /* 0x000fe40000000005 */
[----:B------:R-:W1:Y:S03]  /*00b0*/  LDC.64 R4, c[0x0][0x210] ;  /* 0x00008400ff047b82 */ /* 0x000e660000000a00 */
[----:B------:R-:W-:-:S06]  /*00c0*/  FMNMX R0, RZ, R0, !PT ;  /* 0x00000000ff007209 */ /* 0x000fcc0007800000 */
[----:B------:R-:W2:Y:S02]  /*00d0*/  F2I.TRUNC.NTZ R0, R0 ;  /* 0x0000000000007305 */ /* 0x000ea4000020f100 */
[----:B--2---:R-:W-:Y:S01]  /*00e0*/  VIMNMX R2, R0, 0x2, PT ;  /* 0x0000000200027848 */ /* 0x004fe20003fe0100 */
[----:B-1----:R-:W-:-:S04]  /*00f0*/  IMAD.WIDE R4, R3, 0x8, R4 ;  /* 0x0000000803047825 */ /* 0x002fc800078e0204 */
[----:B------:R-:W-:-:S05]  /*0100*/  VIADD R2, R2, 0x1 ;  /* 0x0000000102027836 */ /* 0x000fca0000000000 */
[----:B------:R-:W-:Y:S01]  /*0110*/  SHF.R.S32.HI R3, RZ, 0x1f, R2 ;  /* 0x0000001fff037819 */ /* 0x000fe20000011402 */
[----:B------:R-:W-:Y:S06]  /*0120*/  @!P0 EXIT ;  /* 0x000000000000894d */ /* 0x000fec0003800000 */
[----:B------:R-:W-:Y:S02]  /*0130*/  ULDC.64 UR4, c[0x0][0x208] ;  /* 0x0000820000047ab9 */ /* 0x000fe40000000a00 */
[----:B------:R-:W-:Y:S01]  /*0140*/  STG.E.64 desc[UR4][R4.64], R2 ;  /* 0x0000000204007986 */ /* 0x000fe2000c101b04 */
[----:B------:R-:W-:Y:S05]  /*0150*/  EXIT ;  /* 0x000000000000794d */ /* 0x000fea0003800000 */
.L_x_0:
[----:B------:R-:W-:-:S00]  /*0160*/  BRA `(.L_x_0) ;  /* 0xfffffffc00fc7947 */ /* 0x000fc0000383ffff */
[----:B------:R-:W-:-:S00]  /*0170*/  NOP ;  /* 0x0000000000007918 */ /* 0x000fc00000000000 */
        /* <DEDUP_REMOVED lines=8> */
.L_x_1:


//--------------------- .nv.constant0.triton_poi_fused_add_clamp_20 --------------------------
	.section	.nv.constant0.triton_poi_fused_add_clamp_20,"a",@progbits
	.sectionflags	@""
	.align	4
.nv.constant0.triton_poi_fused_add_clamp_20:
	.zero		540
